	.headerflags	@"EF_CUDA_TEXMODE_UNIFIED EF_CUDA_64BIT_ADDRESS EF_CUDA_ACCELERATORS EF_CUDA_SM90 EF_CUDA_VIRTUAL_SM(EF_CUDA_SM90)"
	.elftype	@"ET_EXEC"


//--------------------- .nv.info                  --------------------------
	.section	.nv.info,"",@"SHT_CUDA_INFO"
	.align	4


	//----- nvinfo : EIATTR_REGCOUNT
	.align		4
        /*0000*/ 	.byte	0x04, 0x2f
        /*0002*/ 	.short	(.L_1 - .L_0)
	.align		4
.L_0:
        /*0004*/ 	.word	index@(triton_poi_fused_add_convolution_leaky_relu_36)
        /*0008*/ 	.word	0x00000016


	//----- nvinfo : EIATTR_MIN_STACK_SIZE
	.align		4
.L_1:
        /*000c*/ 	.byte	0x04, 0x12
        /*000e*/ 	.short	(.L_3 - .L_2)
	.align		4
.L_2:
        /*0010*/ 	.word	index@(triton_poi_fused_add_convolution_leaky_relu_36)
        /*0014*/ 	.word	0x00000000


	//----- nvinfo : EIATTR_FRAME_SIZE
	.align		4
.L_3:
        /*0018*/ 	.byte	0x04, 0x11
        /*001a*/ 	.short	(.L_5 - .L_4)
	.align		4
.L_4:
        /*001c*/ 	.word	index@(triton_poi_fused_add_convolution_leaky_relu_36)
        /*0020*/ 	.word	0x00000000


	//----- nvinfo : EIATTR_MIN_STACK_SIZE
	.align		4
.L_5:
        /*0024*/ 	.byte	0x04, 0x12
        /*0026*/ 	.short	(.L_7 - .L_6)
	.align		4
.L_6:
        /*0028*/ 	.word	index@(triton_poi_fused_add_convolution_leaky_relu_36)
        /*002c*/ 	.word	0x00000000
.L_7:


//--------------------- .nv.info.triton_poi_fused_add_convolution_leaky_relu_36 --------------------------
	.section	.nv.info.triton_poi_fused_add_convolution_leaky_relu_36,"",@"SHT_CUDA_INFO"
	.sectionflags	@""
	.align	4


	//----- nvinfo : EIATTR_CUDA_API_VERSION
	.align		4
        /*0000*/ 	.byte	0x04, 0x37
        /*0002*/ 	.short	(.L_9 - .L_8)
.L_8:
        /*0004*/ 	.word	0x0000007c


	//----- nvinfo : EIATTR_KPARAM_INFO
	.align		4
.L_9:
        /*0008*/ 	.byte	0x04, 0x17
        /*000a*/ 	.short	(.L_11 - .L_10)
.L_10:
        /*000c*/ 	.word	0x00000000
        /*0010*/ 	.short	0x0005
        /*0012*/ 	.short	0x0028
        /*0014*/ 	.byte	0x00, 0xf0, 0x11, 0x00


	//----- nvinfo : EIATTR_KPARAM_INFO
	.align		4
.L_11:
        /*0018*/ 	.byte	0x04, 0x17
        /*001a*/ 	.short	(.L_13 - .L_12)
.L_12:
        /*001c*/ 	.word	0x00000000
        /*0020*/ 	.short	0x0004
        /*0022*/ 	.short	0x0020
        /*0024*/ 	.byte	0x00, 0xf4, 0x21, 0x00


	//----- nvinfo : EIATTR_KPARAM_INFO
	.align		4
.L_13:
        /*0028*/ 	.byte	0x04, 0x17
        /*002a*/ 	.short	(.L_15 - .L_14)
.L_14:
        /*002c*/ 	.word	0x00000000
        /*0030*/ 	.short	0x0003
        /*0032*/ 	.short	0x0018
        /*0034*/ 	.byte	0x00, 0xf4, 0x21, 0x00


	//----- nvinfo : EIATTR_KPARAM_INFO
	.align		4
.L_15:
        /*0038*/ 	.byte	0x04, 0x17
        /*003a*/ 	.short	(.L_17 - .L_16)
.L_16:
        /*003c*/ 	.word	0x00000000
        /*0040*/ 	.short	0x0002
        /*0042*/ 	.short	0x0010
        /*0044*/ 	.byte	0x00, 0xf4, 0x21, 0x00


	//----- nvinfo : EIATTR_KPARAM_INFO
	.align		4
.L_17:
        /*0048*/ 	.byte	0x04, 0x17
        /*004a*/ 	.short	(.L_19 - .L_18)
.L_18:
        /*004c*/ 	.word	0x00000000
        /*0050*/ 	.short	0x0001
        /*0052*/ 	.short	0x0008
        /*0054*/ 	.byte	0x00, 0xf4, 0x21, 0x00


	//----- nvinfo : EIATTR_KPARAM_INFO
	.align		4
.L_19:
        /*0058*/ 	.byte	0x04, 0x17
        /*005a*/ 	.short	(.L_21 - .L_20)
.L_20:
        /*005c*/ 	.word	0x00000000
        /*0060*/ 	.short	0x0000
        /*0062*/ 	.short	0x0000
        /*0064*/ 	.byte	0x00, 0xf4, 0x21, 0x00


	//----- nvinfo : EIATTR_SPARSE_MMA_MASK
	.align		4
.L_21:
        /*0068*/ 	.byte	0x03, 0x50
        /*006a*/ 	.short	0x0000


	//----- nvinfo : EIATTR_MAXREG_COUNT
	.align		4
        /*006c*/ 	.byte	0x03, 0x1b
        /*006e*/ 	.short	0x00ff


	//----- nvinfo : EIATTR_EXIT_INSTR_OFFSETS
	.align		4
        /*0070*/ 	.byte	0x04, 0x1c
        /*0072*/ 	.short	(.L_23 - .L_22)


	//   ....[0]....
.L_22:
        /*0074*/ 	.word	0x00000360


	//----- nvinfo : EIATTR_REQNTID
	.align		4
.L_23:
        /*0078*/ 	.byte	0x04, 0x10
        /*007a*/ 	.short	(.L_25 - .L_24)
.L_24:
        /*007c*/ 	.word	0x00000080
        /*0080*/ 	.word	0x00000001
        /*0084*/ 	.word	0x00000001


	//----- nvinfo : EIATTR_CBANK_PARAM_SIZE
	.align		4
.L_25:
        /*0088*/ 	.byte	0x03, 0x19
        /*008a*/ 	.short	0x002c


	//----- nvinfo : EIATTR_PARAM_CBANK
	.align		4
        /*008c*/ 	.byte	0x04, 0x0a
        /*008e*/ 	.short	(.L_27 - .L_26)
	.align		4
.L_26:
        /*0090*/ 	.word	index@(.nv.constant0.triton_poi_fused_add_convolution_leaky_relu_36)
        /*0094*/ 	.short	0x0210
        /*0096*/ 	.short	0x002c


	//----- nvinfo : EIATTR_SW_WAR
	.align		4
.L_27:
        /*0098*/ 	.byte	0x04, 0x36
        /*009a*/ 	.short	(.L_29 - .L_28)
.L_28:
        /*009c*/ 	.word	0x00000008
.L_29:


//--------------------- .nv.callgraph             --------------------------
	.section	.nv.callgraph,"",@"SHT_CUDA_CALLGRAPH"
	.align	4
	.sectionentsize	8
	.align		4
        /*0000*/ 	.word	0x00000000
	.align		4
        /*0004*/ 	.word	0xffffffff
	.align		4
        /*0008*/ 	.word	0x00000000
	.align		4
        /*000c*/ 	.word	0xfffffffe
	.align		4
        /*0010*/ 	.word	0x00000000
	.align		4
        /*0014*/ 	.word	0xfffffffd
	.align		4
        /*0018*/ 	.word	0x00000000
	.align		4
        /*001c*/ 	.word	0xfffffffc


//--------------------- .text.triton_poi_fused_add_convolution_leaky_relu_36 --------------------------
	.section	.text.triton_poi_fused_add_convolution_leaky_relu_36,"ax",@progbits
	.align	128
        .global         triton_poi_fused_add_convolution_leaky_relu_36
        .type           triton_poi_fused_add_convolution_leaky_relu_36,@function
        .size           triton_poi_fused_add_convolution_leaky_relu_36,(.L_x_1 - triton_poi_fused_add_convolution_leaky_relu_36)
        .other          triton_poi_fused_add_convolution_leaky_relu_36,@"STO_CUDA_ENTRY STV_DEFAULT"
triton_poi_fused_add_convolution_leaky_relu_36:
.text.triton_poi_fused_add_convolution_leaky_relu_36:
[----:B------:R-:W-:Y:S01]  /*0000*/  LDC R1, c[0x0][0x28] ;  /* 0x00000a00ff017b82 */ /* 0x000fe20000000800 */
[----:B------:R-:W1:Y:S07]  /*0010*/  S2R R0, SR_TID.X ;  /* 0x0000000000007919 */ /* 0x000e6e0000002100 */
[----:B------:R-:W2:Y:S01]  /*0020*/  LDC.64 R4, c[0x0][0x210] ;  /* 0x00008400ff047b82 */ /* 0x000ea20000000a00 */
[----:B------:R-:W-:Y:S01]  /*0030*/  ULDC.64 UR4, c[0x0][0x208] ;  /* 0x0000820000047ab9 */ /* 0x000fe20000000a00 */
[----:B------:R-:W-:Y:S01]  /*0040*/  ULDC.64 UR6, c[0x0][0x228] ;  /* 0x00008a0000067ab9 */ /* 0x000fe20000000a00 */
[----:B------:R-:W3:Y:S01]  /*0050*/  S2R R3, SR_CTAID.X ;  /* 0x0000000000037919 */ /* 0x000ee20000002500 */
[----:B-1----:R-:W-:-:S05]  /*0060*/  IMAD.SHL.U32 R0, R0, 0x2, RZ ;  /* 0x0000000200007824 */ /* 0x002fca00078e00ff */
[----:B------:R-:W-:-:S05]  /*0070*/  LOP3.LUT R0, R0, 0xfe, RZ, 0xc0, !PT ;  /* 0x000000fe00007812 */ /* 0x000fca00078ec0ff */
[----:B---3--:R-:W-:-:S04]  /*0080*/  IMAD R0, R3, 0x100, R0 ;  /* 0x0000010003007824 */ /* 0x008fc800078e0200 */
[----:B------:R-:W-:Y:S01]  /*0090*/  IMAD.HI R6, R0, 0x2e8ba2e9, RZ ;  /* 0x2e8ba2e900067827 */ /* 0x000fe200078e02ff */
[----:B------:R-:W-:-:S03]  /*00a0*/  IADD3 R2, R0, 0x1, RZ ;  /* 0x0000000100027810 */ /* 0x000fc60007ffe0ff */
[----:B--2---:R-:W-:Y:S01]  /*00b0*/  IMAD.WIDE R4, R0, 0x4, R4 ;  /* 0x0000000400047825 */ /* 0x004fe200078e0204 */
[----:B------:R-:W-:-:S03]  /*00c0*/  SHF.R.S32.HI R7, RZ, 0x1, R6 ;  /* 0x00000001ff077819 */ /* 0x000fc60000011406 */
[----:B------:R-:W-:Y:S01]  /*00d0*/  IMAD.HI R9, R2, 0x2e8ba2e9, RZ ;  /* 0x2e8ba2e902097827 */ /* 0x000fe200078e02ff */
[----:B------:R-:W-:Y:S01]  /*00e0*/  LEA.HI R8, R6, R7, RZ, 0x1 ;  /* 0x0000000706087211 */ /* 0x000fe200078f08ff */
[----:B------:R-:W1:Y:S03]  /*00f0*/  LDC.64 R2, c[0x0][0x218] ;  /* 0x00008600ff027b82 */ /* 0x000e660000000a00 */
[----:B------:R-:W-:Y:S02]  /*0100*/  SHF.R.S32.HI R10, RZ, 0x1, R9 ;  /* 0x00000001ff0a7819 */ /* 0x000fe40000011409 */
[----:B------:R-:W-:Y:S02]  /*0110*/  SHF.R.S32.HI R7, RZ, 0x1f, R8 ;  /* 0x0000001fff077819 */ /* 0x000fe40000011408 */
[----:B------:R-:W-:Y:S02]  /*0120*/  LEA.HI R10, R9, R10, RZ, 0x1 ;  /* 0x0000000a090a7211 */ /* 0x000fe400078f08ff */
[----:B------:R-:W-:-:S02]  /*0130*/  LEA.HI R7, R7, R8, RZ, 0xa ;  /* 0x0000000807077211 */ /* 0x000fc400078f50ff */
[----:B------:R-:W-:-:S04]  /*0140*/  SHF.R.S32.HI R9, RZ, 0x1f, R10 ;  /* 0x0000001fff097819 */ /* 0x000fc8000001140a */
[----:B------:R-:W-:Y:S02]  /*0150*/  LEA.HI R6, R9, R10, RZ, 0xa ;  /* 0x0000000a09067211 */ /* 0x000fe400078f50ff */
[----:B------:R-:W-:Y:S02]  /*0160*/  LOP3.LUT R9, R7, 0xfffffc00, RZ, 0xc0, !PT ;  /* 0xfffffc0007097812 */ /* 0x000fe400078ec0ff */
[----:B------:R-:W-:Y:S02]  /*0170*/  LOP3.LUT R11, R6, 0xfffffc00, RZ, 0xc0, !PT ;  /* 0xfffffc00060b7812 */ /* 0x000fe400078ec0ff */
[----:B------:R-:W2:Y:S01]  /*0180*/  LDC.64 R6, c[0x0][0x220] ;  /* 0x00008800ff067b82 */ /* 0x000ea20000000a00 */
[----:B------:R-:W-:Y:S01]  /*0190*/  IMAD.IADD R13, R8, 0x1, -R9 ;  /* 0x00000001080d7824 */ /* 0x000fe200078e0a09 */
[----:B------:R-:W-:-:S03]  /*01a0*/  IADD3 R15, R10, -R11, RZ ;  /* 0x8000000b0a0f7210 */ /* 0x000fc60007ffe0ff */
[----:B-1----:R-:W-:-:S04]  /*01b0*/  IMAD.WIDE R8, R13, 0x4, R2 ;  /* 0x000000040d087825 */ /* 0x002fc800078e0202 */
[----:B------:R-:W-:Y:S02]  /*01c0*/  IMAD.WIDE R10, R15, 0x4, R2 ;  /* 0x000000040f0a7825 */ /* 0x000fe400078e0202 */
[----:B------:R1:W3:Y:S04]  /*01d0*/  LDG.E.EL R9, desc[UR4][R8.64] ;  /* 0x0000000408097981 */ /* 0x0002e8000c2e1900 */
[----:B------:R-:W3:Y:S04]  /*01e0*/  LDG.E.64 R2, desc[UR4][R4.64] ;  /* 0x0000000404027981 */ /* 0x000ee8000c1e1b00 */
[----:B------:R-:W4:Y:S01]  /*01f0*/  LDG.E.EL R10, desc[UR4][R10.64] ;  /* 0x000000040a0a7981 */ /* 0x000f22000c2e1900 */
[----:B--2---:R-:W-:-:S04]  /*0200*/  IMAD.WIDE R12, R13, 0x4, R6 ;  /* 0x000000040d0c7825 */ /* 0x004fc800078e0206 */
[----:B------:R-:W-:Y:S02]  /*0210*/  IMAD.WIDE R6, R15, 0x4, R6 ;  /* 0x000000040f067825 */ /* 0x000fe400078e0206 */
[----:B------:R-:W2:Y:S01]  /*0220*/  LDG.E.EL R13, desc[UR4][R12.64] ;  /* 0x000000040c0d7981 */ /* 0x000ea2000c2e1900 */
[----:B------:R-:W5:Y:S03]  /*0230*/  LDC.64 R14, c[0x0][0x230] ;  /* 0x00008c00ff0e7b82 */ /* 0x000f660000000a00 */
[----:B------:R-:W2:Y:S01]  /*0240*/  LDG.E.EL R6, desc[UR4][R6.64] ;  /* 0x0000000406067981 */ /* 0x000ea2000c2e1900 */
[----:B-1----:R-:W-:Y:S02]  /*0250*/  IADD3 R8, P2, R0, UR6, RZ ;  /* 0x0000000600087c10 */ /* 0x002fe4000ff5e0ff */
[C---:B---3--:R-:W-:Y:S01]  /*0260*/  FSETP.GT.AND P1, PT, R2.reuse, -R9, PT ;  /* 0x800000090200720b */ /* 0x048fe20003f24000 */
[----:B------:R-:W-:Y:S01]  /*0270*/  FADD R16, R2, R9 ;  /* 0x0000000902107221 */ /* 0x000fe20000000000 */
[C---:B----4-:R-:W-:Y:S01]  /*0280*/  FSETP.GT.AND P0, PT, R3.reuse, -R10, PT ;  /* 0x8000000a0300720b */ /* 0x050fe20003f04000 */
[----:B------:R-:W-:Y:S01]  /*0290*/  FADD R17, R3, R10 ;  /* 0x0000000a03117221 */ /* 0x000fe20000000000 */
[----:B------:R-:W-:-:S02]  /*02a0*/  SEL R2, RZ, 0x1, !P1 ;  /* 0x00000001ff027807 */ /* 0x000fc40004800000 */
[----:B------:R-:W-:-:S07]  /*02b0*/  SEL R9, RZ, 0x100, !P0 ;  /* 0x00000100ff097807 */ /* 0x000fce0004000000 */
[----:B------:R-:W-:Y:S01]  /*02c0*/  @!P1 FMUL R16, R16, 0.10000000149011611938 ;  /* 0x3dcccccd10109820 */ /* 0x000fe20000400000 */
[----:B------:R-:W-:Y:S01]  /*02d0*/  IMAD.IADD R19, R2, 0x1, R9 ;  /* 0x0000000102137824 */ /* 0x000fe200078e0209 */
[C---:B------:R-:W-:Y:S01]  /*02e0*/  LEA.HI.X.SX32 R9, R0.reuse, UR7, 0x1, P2 ;  /* 0x0000000700097c11 */ /* 0x040fe200090f0eff */
[----:B-----5:R-:W-:-:S04]  /*02f0*/  IMAD.WIDE R2, R0, 0x4, R14 ;  /* 0x0000000400027825 */ /* 0x020fc800078e020e */
[----:B------:R-:W-:Y:S01]  /*0300*/  @!P0 FMUL R17, R17, 0.10000000149011611938 ;  /* 0x3dcccccd11118820 */ /* 0x000fe20000400000 */
[----:B--2---:R-:W-:Y:S01]  /*0310*/  FADD R10, R13, R16 ;  /* 0x000000100d0a7221 */ /* 0x004fe20000000000 */
[----:B------:R-:W-:Y:S02]  /*0320*/  STG.E.U16 desc[UR4][R8.64], R19 ;  /* 0x0000001308007986 */ /* 0x000fe4000c101504 */
[----:B------:R-:W-:Y:S02]  /*0330*/  FADD R11, R6, R17 ;  /* 0x00000011060b7221 */ /* 0x000fe40000000000 */
[----:B------:R-:W-:Y:S04]  /*0340*/  STG.E.64 desc[UR4][R4.64], R16 ;  /* 0x0000001004007986 */ /* 0x000fe8000c101b04 */
[----:B------:R-:W-:Y:S01]  /*0350*/  STG.E.64 desc[UR4][R2.64], R10 ;  /* 0x0000000a02007986 */ /* 0x000fe2000c101b04 */
[----:B------:R-:W-:Y:S05]  /*0360*/  EXIT ;  /* 0x000000000000794d */ /* 0x000fea0003800000 */
.L_x_0:
[----:B------:R-:W-:-:S00]  /*0370*/  BRA `(.L_x_0) ;  /* 0xfffffffc00fc7947 */ /* 0x000fc0000383ffff */
[----:B------:R-:W-:-:S00]  /*0380*/  NOP ;  /* 0x0000000000007918 */ /* 0x000fc00000000000 */
[----:B------:R-:W-:-:S00]  /*0390*/  NOP ;  /* 0x0000000000007918 */ /* 0x000fc00000000000 */
[----:B------:R-:W-:-:S00]  /*03a0*/  NOP ;  /* 0x0000000000007918 */ /* 0x000fc00000000000 */
[----:B------:R-:W-:-:S00]  /*03b0*/  NOP ;  /* 0x0000000000007918 */ /* 0x000fc00000000000 */
[----:B------:R-:W-:-:S00]  /*03c0*/  NOP ;  /* 0x0000000000007918 */ /* 0x000fc00000000000 */
[----:B------:R-:W-:-:S00]  /*03d0*/  NOP ;  /* 0x0000000000007918 */ /* 0x000fc00000000000 */
[----:B------:R-:W-:-:S00]  /*03e0*/  NOP ;  /* 0x0000000000007918 */ /* 0x000fc00000000000 */
[----:B------:R-:W-:-:S00]  /*03f0*/  NOP ;  /* 0x0000000000007918 */ /* 0x000fc00000000000 */
.L_x_1:


//--------------------- .nv.constant0.triton_poi_fused_add_convolution_leaky_relu_36 --------------------------
	.section	.nv.constant0.triton_poi_fused_add_convolution_leaky_relu_36,"a",@progbits
	.sectionflags	@""
	.align	4
.nv.constant0.triton_poi_fused_add_convolution_leaky_relu_36:
	.zero		572
